	.target	sm_80

	.elftype	@"ET_EXEC"


//--------------------- .note.nv.tkinfo           --------------------------
	.section	.note.nv.tkinfo,"",@"SHT_NOTE"
	.sectionflags	@"SHF_NOTE_NV_TKINFO"
	.tkinfo
        /*0018*/ 	.word	0x00000002
        /*0030*/ 	.string	""
        /*0030*/ 	.string	"ptxas"
        /*0030*/ 	.string	"Cuda compilation tools, release 13.0, V13.0.88"
        /*0030*/ 	.string	"Build cuda_13.0.r13.0/compiler.36424714_0"
        /*0030*/ 	.string	"-arch sm_80 -m 64 "



//--------------------- .note.nv.cuinfo           --------------------------
	.section	.note.nv.cuinfo,"",@"SHT_NOTE"
	.sectionflags	@"SHF_NOTE_NV_CUINFO"
        /*0018*/ 	.short	0x0002
        /*001a*/ 	.short	0x0050
        /*001c*/ 	.short	0x0082
	.zero		2


//--------------------- .nv.info                  --------------------------
	.section	.nv.info,"",@"SHT_CUDA_INFO"
	.align	4


	//----- nvinfo : EIATTR_REGCOUNT
	.align		4
        /*0000*/ 	.byte	0x04, 0x2f
        /*0002*/ 	.short	(.L_29 - .L_28)
	.align		4
.L_28:
        /*0004*/ 	.word	index@(_Z12clear_kernelP6__halfii)
        /*0008*/ 	.word	0x00000006


	//----- nvinfo : EIATTR_FRAME_SIZE
	.align		4
.L_29:
        /*000c*/ 	.byte	0x04, 0x11
        /*000e*/ 	.short	(.L_31 - .L_30)
	.align		4
.L_30:
        /*0010*/ 	.word	index@(_Z12clear_kernelP6__halfii)
        /*0014*/ 	.word	0x00000000


	//----- nvinfo : EIATTR_MIN_STACK_SIZE
	.align		4
.L_31:
        /*0018*/ 	.byte	0x04, 0x12
        /*001a*/ 	.short	(.L_33 - .L_32)
	.align		4
.L_32:
        /*001c*/ 	.word	index@(_Z12clear_kernelP6__halfii)
        /*0020*/ 	.word	0x00000000
.L_33:


//--------------------- .nv.info._Z12clear_kernelP6__halfii --------------------------
	.section	.nv.info._Z12clear_kernelP6__halfii,"",@"SHT_CUDA_INFO"
	.sectionflags	@""
	.align	4


	//----- nvinfo : EIATTR_CUDA_API_VERSION
	.align		4
        /*0000*/ 	.byte	0x04, 0x37
        /*0002*/ 	.short	(.L_35 - .L_34)
.L_34:
        /*0004*/ 	.word	0x00000082


	//----- nvinfo : EIATTR_SW2861232_WAR
	.align		4
.L_35:
        /*0008*/ 	.byte	0x01, 0x35
	.zero		2


	//----- nvinfo : EIATTR_PARAM_CBANK
	.align		4
        /*000c*/ 	.byte	0x04, 0x0a
        /*000e*/ 	.short	(.L_37 - .L_36)
	.align		4
.L_36:
        /*0010*/ 	.word	index@(.nv.constant0._Z12clear_kernelP6__halfii)
        /*0014*/ 	.short	0x0160
        /*0016*/ 	.short	0x0010


	//----- nvinfo : EIATTR_CBANK_PARAM_SIZE
	.align		4
.L_37:
        /*0018*/ 	.byte	0x03, 0x19
        /*001a*/ 	.short	0x0010


	//----- nvinfo : EIATTR_KPARAM_INFO
	.align		4
        /*001c*/ 	.byte	0x04, 0x17
        /*001e*/ 	.short	(.L_39 - .L_38)
.L_38:
        /*0020*/ 	.word	0x00000000
        /*0024*/ 	.short	0x0002
        /*0026*/ 	.short	0x000c
        /*0028*/ 	.byte	0x00, 0xf0, 0x11, 0x00


	//----- nvinfo : EIATTR_KPARAM_INFO
	.align		4
.L_39:
        /*002c*/ 	.byte	0x04, 0x17
        /*002e*/ 	.short	(.L_41 - .L_40)
.L_40:
        /*0030*/ 	.word	0x00000000
        /*0034*/ 	.short	0x0001
        /*0036*/ 	.short	0x0008
        /*0038*/ 	.byte	0x00, 0xf0, 0x11, 0x00


	//----- nvinfo : EIATTR_KPARAM_INFO
	.align		4
.L_41:
        /*003c*/ 	.byte	0x04, 0x17
        /*003e*/ 	.short	(.L_43 - .L_42)
.L_42:
        /*0040*/ 	.word	0x00000000
        /*0044*/ 	.short	0x0000
        /*0046*/ 	.short	0x0000
        /*0048*/ 	.byte	0x00, 0xf0, 0x21, 0x00


	//----- nvinfo : EIATTR_MAXREG_COUNT
	.align		4
.L_43:
        /*004c*/ 	.byte	0x03, 0x1b
        /*004e*/ 	.short	0x00ff


	//----- nvinfo : EIATTR_MERCURY_ISA_VERSION
	.align		4
        /*0050*/ 	.byte	0x03, 0x5f
        /*0052*/ 	.short	0x0000


	//----- nvinfo : EIATTR_EXIT_INSTR_OFFSETS
	.align		4
        /*0054*/ 	.byte	0x04, 0x1c
        /*0056*/ 	.short	(.L_45 - .L_44)


	//   ....[0]....
.L_44:
        /*0058*/ 	.word	0x00000060


	//   ....[1]....
        /*005c*/ 	.word	0x00000100
.L_45:


//--------------------- .nv.callgraph             --------------------------
	.section	.nv.callgraph,"",@"SHT_CUDA_CALLGRAPH"
	.align	4
	.sectionentsize	8
	.align		4
        /*0000*/ 	.word	0x00000000
	.align		4
        /*0004*/ 	.word	0xffffffff
	.align		4
        /*0008*/ 	.word	0x00000000
	.align		4
        /*000c*/ 	.word	0xfffffffe
	.align		4
        /*0010*/ 	.word	0x00000000
	.align		4
        /*0014*/ 	.word	0xfffffffd
	.align		4
        /*0018*/ 	.word	0x00000000
	.align		4
        /*001c*/ 	.word	0xfffffffc


//--------------------- .nv.rel.action            --------------------------
	.section	.nv.rel.action,"",@"SHT_CUDA_RELOCINFO"
	.align	8
	.sectionentsize	8
        /*0000*/ 	.byte	0x73, 0x00, 0x00, 0x00, 0x00, 0x00, 0x00, 0x00, 0x00, 0x00, 0x00, 0x11, 0x25, 0x00, 0x05, 0x36


//--------------------- .nv.constant4             --------------------------
	.section	.nv.constant4,"a",@progbits
	.align	8
	.align		8
.nv.constant4:
        /*0000*/ 	.dword	_ZN39_INTERNAL_49c3036d_9_q_gemm_cu_fe294fe14cuda3std3__45__cpo5beginE
	.align		8
        /*0008*/ 	.dword	_ZN39_INTERNAL_49c3036d_9_q_gemm_cu_fe294fe14cuda3std3__45__cpo3endE
	.align		8
        /*0010*/ 	.dword	_ZN39_INTERNAL_49c3036d_9_q_gemm_cu_fe294fe14cuda3std3__45__cpo6cbeginE
	.align		8
        /*0018*/ 	.dword	_ZN39_INTERNAL_49c3036d_9_q_gemm_cu_fe294fe14cuda3std3__45__cpo4cendE
	.align		8
        /*0020*/ 	.dword	_ZN39_INTERNAL_49c3036d_9_q_gemm_cu_fe294fe14cuda3std3__45__cpo6rbeginE
	.align		8
        /*0028*/ 	.dword	_ZN39_INTERNAL_49c3036d_9_q_gemm_cu_fe294fe14cuda3std3__45__cpo4rendE
	.align		8
        /*0030*/ 	.dword	_ZN39_INTERNAL_49c3036d_9_q_gemm_cu_fe294fe14cuda3std3__45__cpo7crbeginE
	.align		8
        /*0038*/ 	.dword	_ZN39_INTERNAL_49c3036d_9_q_gemm_cu_fe294fe14cuda3std3__45__cpo5crendE
	.align		8
        /*0040*/ 	.dword	_ZN39_INTERNAL_49c3036d_9_q_gemm_cu_fe294fe14cuda3std3__441_GLOBAL__N__49c3036d_9_q_gemm_cu_fe294fe16ignoreE
	.align		8
        /*0048*/ 	.dword	_ZN39_INTERNAL_49c3036d_9_q_gemm_cu_fe294fe14cuda3std3__419piecewise_constructE
	.align		8
        /*0050*/ 	.dword	_ZN39_INTERNAL_49c3036d_9_q_gemm_cu_fe294fe14cuda3std3__48in_placeE
	.align		8
        /*0058*/ 	.dword	_ZN39_INTERNAL_49c3036d_9_q_gemm_cu_fe294fe14cuda3std3__420unreachable_sentinelE
	.align		8
        /*0060*/ 	.dword	_ZN39_INTERNAL_49c3036d_9_q_gemm_cu_fe294fe14cuda3std6ranges3__45__cpo4swapE
	.align		8
        /*0068*/ 	.dword	_ZN39_INTERNAL_49c3036d_9_q_gemm_cu_fe294fe14cuda3std6ranges3__45__cpo9iter_moveE
	.align		8
        /*0070*/ 	.dword	_ZN39_INTERNAL_49c3036d_9_q_gemm_cu_fe294fe14cuda3std6ranges3__45__cpo5beginE
	.align		8
        /*0078*/ 	.dword	_ZN39_INTERNAL_49c3036d_9_q_gemm_cu_fe294fe14cuda3std6ranges3__45__cpo3endE
	.align		8
        /*0080*/ 	.dword	_ZN39_INTERNAL_49c3036d_9_q_gemm_cu_fe294fe14cuda3std6ranges3__45__cpo6cbeginE
	.align		8
        /*0088*/ 	.dword	_ZN39_INTERNAL_49c3036d_9_q_gemm_cu_fe294fe14cuda3std6ranges3__45__cpo4cendE
	.align		8
        /*0090*/ 	.dword	_ZN39_INTERNAL_49c3036d_9_q_gemm_cu_fe294fe14cuda3std6ranges3__45__cpo7advanceE
	.align		8
        /*0098*/ 	.dword	_ZN39_INTERNAL_49c3036d_9_q_gemm_cu_fe294fe14cuda3std6ranges3__45__cpo9iter_swapE
	.align		8
        /*00a0*/ 	.dword	_ZN39_INTERNAL_49c3036d_9_q_gemm_cu_fe294fe14cuda3std6ranges3__45__cpo4nextE
	.align		8
        /*00a8*/ 	.dword	_ZN39_INTERNAL_49c3036d_9_q_gemm_cu_fe294fe14cuda3std6ranges3__45__cpo4prevE
	.align		8
        /*00b0*/ 	.dword	_ZN39_INTERNAL_49c3036d_9_q_gemm_cu_fe294fe14cuda3std6ranges3__45__cpo4dataE
	.align		8
        /*00b8*/ 	.dword	_ZN39_INTERNAL_49c3036d_9_q_gemm_cu_fe294fe14cuda3std6ranges3__45__cpo5cdataE
	.align		8
        /*00c0*/ 	.dword	_ZN39_INTERNAL_49c3036d_9_q_gemm_cu_fe294fe14cuda3std6ranges3__45__cpo4sizeE
	.align		8
        /*00c8*/ 	.dword	_ZN39_INTERNAL_49c3036d_9_q_gemm_cu_fe294fe14cuda3std6ranges3__45__cpo5ssizeE
	.align		8
        /*00d0*/ 	.dword	_ZN39_INTERNAL_49c3036d_9_q_gemm_cu_fe294fe14cuda3std6ranges3__45__cpo8distanceE
	.align		8
        /*00d8*/ 	.dword	_ZN39_INTERNAL_49c3036d_9_q_gemm_cu_fe294fe16thrust23THRUST_300001_SM_800_NS6system6detail10sequential3seqE


//--------------------- .nv.constant0._Z12clear_kernelP6__halfii --------------------------
	.section	.nv.constant0._Z12clear_kernelP6__halfii,"a",@progbits
	.sectionflags	@""
	.align	4
.nv.constant0._Z12clear_kernelP6__halfii:
	.zero		368


//--------------------- .text._Z12clear_kernelP6__halfii --------------------------
	.section	.text._Z12clear_kernelP6__halfii,"ax",@progbits
	.sectioninfo	@"SHI_REGISTERS=6"
	.align	128
        .global         _Z12clear_kernelP6__halfii
        .type           _Z12clear_kernelP6__halfii,@function
        .size           _Z12clear_kernelP6__halfii,(.L_x_1 - _Z12clear_kernelP6__halfii)
        .other          _Z12clear_kernelP6__halfii,@"STO_CUDA_ENTRY STV_DEFAULT"
_Z12clear_kernelP6__halfii:
.text._Z12clear_kernelP6__halfii:
[----:B------:R-:W-:Y:S02]  /*0000*/  IMAD.MOV.U32 R1, RZ, RZ, c[0x0][0x28] ;  /* 0x00000a00ff017624 */ /* 0x000fe400078e00ff */
[----:B------:R-:W0:Y:S04]  /*0010*/  S2R R0, SR_CTAID.X ;  /* 0x0000000000007919 */ /* 0x000e280000002500 */
[----:B------:R-:W0:Y:S02]  /*0020*/  S2R R3, SR_TID.X ;  /* 0x0000000000037919 */ /* 0x000e240000002100 */
[----:B0-----:R-:W-:-:S04]  /*0030*/  IMAD R0, R0, 0x100, R3 ;  /* 0x0000010000007824 */ /* 0x001fc800078e0203 */
[----:B------:R-:W-:-:S05]  /*0040*/  IMAD.SHL.U32 R0, R0, 0x8, RZ ;  /* 0x0000000800007824 */ /* 0x000fca00078e00ff */
[----:B------:R-:W-:-:S13]  /*0050*/  ISETP.GE.AND P0, PT, R0, c[0x0][0x16c], PT ;  /* 0x00005b0000007a0c */ /* 0x000fda0003f06270 */
[----:B------:R-:W-:Y:S05]  /*0060*/  @P0 EXIT ;  /* 0x000000000000094d */ /* 0x000fea0003800000 */
[----:B------:R-:W0:Y:S01]  /*0070*/  S2R R3, SR_CTAID.Y ;  /* 0x0000000000037919 */ /* 0x000e220000002600 */
[----:B------:R-:W-:Y:S01]  /*0080*/  SHF.R.S32.HI R2, RZ, 0x1f, R0 ;  /* 0x0000001fff027819 */ /* 0x000fe20000011400 */
[----:B------:R-:W-:Y:S01]  /*0090*/  ULDC.64 UR4, c[0x0][0x118] ;  /* 0x0000460000047ab9 */ /* 0x000fe20000000a00 */
[----:B0-----:R-:W-:-:S05]  /*00a0*/  IMAD R3, R3, c[0x0][0x16c], RZ ;  /* 0x00005b0003037a24 */ /* 0x001fca00078e02ff */
[----:B------:R-:W-:-:S04]  /*00b0*/  IADD3 R0, P0, R0, R3, RZ ;  /* 0x0000000300007210 */ /* 0x000fc80007f1e0ff */
[----:B------:R-:W-:Y:S02]  /*00c0*/  LEA.HI.X.SX32 R3, R3, R2, 0x1, P0 ;  /* 0x0000000203037211 */ /* 0x000fe400000f0eff */
[----:B------:R-:W-:-:S04]  /*00d0*/  LEA R2, P0, R0, c[0x0][0x160], 0x1 ;  /* 0x0000580000027a11 */ /* 0x000fc800078008ff */
[----:B------:R-:W-:-:S05]  /*00e0*/  LEA.HI.X R3, R0, c[0x0][0x164], R3, 0x1, P0 ;  /* 0x0000590000037a11 */ /* 0x000fca00000f0c03 */
[----:B------:R-:W-:Y:S01]  /*00f0*/  STG.E.128 [R2.64], RZ ;  /* 0x000000ff02007986 */ /* 0x000fe2000c101d04 */
[----:B------:R-:W-:Y:S05]  /*0100*/  EXIT ;  /* 0x000000000000794d */ /* 0x000fea0003800000 */
.L_x_0:
[----:B------:R-:W-:-:S00]  /*0110*/  BRA `(.L_x_0) ;  /* 0xfffffff000007947 */ /* 0x000fc0000383ffff */
[----:B------:R-:W-:-:S00]  /*0120*/  NOP ;  /* 0x0000000000007918 */ /* 0x000fc00000000000 */
        /* <DEDUP_REMOVED lines=13> */
.L_x_1:


//--------------------- .nv.global                --------------------------
	.section	.nv.global,"aw",@nobits
.nv.global:
	.type		_ZN39_INTERNAL_49c3036d_9_q_gemm_cu_fe294fe14cuda3std3__48in_placeE,@object
	.size		_ZN39_INTERNAL_49c3036d_9_q_gemm_cu_fe294fe14cuda3std3__48in_placeE,(_ZN39_INTERNAL_49c3036d_9_q_gemm_cu_fe294fe14cuda3std6ranges3__45__cpo8distanceE - _ZN39_INTERNAL_49c3036d_9_q_gemm_cu_fe294fe14cuda3std3__48in_placeE)
_ZN39_INTERNAL_49c3036d_9_q_gemm_cu_fe294fe14cuda3std3__48in_placeE:
	.zero		1
	.type		_ZN39_INTERNAL_49c3036d_9_q_gemm_cu_fe294fe14cuda3std6ranges3__45__cpo8distanceE,@object
	.size		_ZN39_INTERNAL_49c3036d_9_q_gemm_cu_fe294fe14cuda3std6ranges3__45__cpo8distanceE,(_ZN39_INTERNAL_49c3036d_9_q_gemm_cu_fe294fe14cuda3std3__45__cpo6cbeginE - _ZN39_INTERNAL_49c3036d_9_q_gemm_cu_fe294fe14cuda3std6ranges3__45__cpo8distanceE)
_ZN39_INTERNAL_49c3036d_9_q_gemm_cu_fe294fe14cuda3std6ranges3__45__cpo8distanceE:
	.zero		1
	.type		_ZN39_INTERNAL_49c3036d_9_q_gemm_cu_fe294fe14cuda3std3__45__cpo6cbeginE,@object
	.size		_ZN39_INTERNAL_49c3036d_9_q_gemm_cu_fe294fe14cuda3std3__45__cpo6cbeginE,(_ZN39_INTERNAL_49c3036d_9_q_gemm_cu_fe294fe14cuda3std6ranges3__45__cpo7advanceE - _ZN39_INTERNAL_49c3036d_9_q_gemm_cu_fe294fe14cuda3std3__45__cpo6cbeginE)
_ZN39_INTERNAL_49c3036d_9_q_gemm_cu_fe294fe14cuda3std3__45__cpo6cbeginE:
	.zero		1
	.type		_ZN39_INTERNAL_49c3036d_9_q_gemm_cu_fe294fe14cuda3std6ranges3__45__cpo7advanceE,@object
	.size		_ZN39_INTERNAL_49c3036d_9_q_gemm_cu_fe294fe14cuda3std6ranges3__45__cpo7advanceE,(_ZN39_INTERNAL_49c3036d_9_q_gemm_cu_fe294fe14cuda3std3__45__cpo7crbeginE - _ZN39_INTERNAL_49c3036d_9_q_gemm_cu_fe294fe14cuda3std6ranges3__45__cpo7advanceE)
_ZN39_INTERNAL_49c3036d_9_q_gemm_cu_fe294fe14cuda3std6ranges3__45__cpo7advanceE:
	.zero		1
	.type		_ZN39_INTERNAL_49c3036d_9_q_gemm_cu_fe294fe14cuda3std3__45__cpo7crbeginE,@object
	.size		_ZN39_INTERNAL_49c3036d_9_q_gemm_cu_fe294fe14cuda3std3__45__cpo7crbeginE,(_ZN39_INTERNAL_49c3036d_9_q_gemm_cu_fe294fe14cuda3std6ranges3__45__cpo4dataE - _ZN39_INTERNAL_49c3036d_9_q_gemm_cu_fe294fe14cuda3std3__45__cpo7crbeginE)
_ZN39_INTERNAL_49c3036d_9_q_gemm_cu_fe294fe14cuda3std3__45__cpo7crbeginE:
	.zero		1
	.type		_ZN39_INTERNAL_49c3036d_9_q_gemm_cu_fe294fe14cuda3std6ranges3__45__cpo4dataE,@object
	.size		_ZN39_INTERNAL_49c3036d_9_q_gemm_cu_fe294fe14cuda3std6ranges3__45__cpo4dataE,(_ZN39_INTERNAL_49c3036d_9_q_gemm_cu_fe294fe14cuda3std6ranges3__45__cpo5beginE - _ZN39_INTERNAL_49c3036d_9_q_gemm_cu_fe294fe14cuda3std6ranges3__45__cpo4dataE)
_ZN39_INTERNAL_49c3036d_9_q_gemm_cu_fe294fe14cuda3std6ranges3__45__cpo4dataE:
	.zero		1
	.type		_ZN39_INTERNAL_49c3036d_9_q_gemm_cu_fe294fe14cuda3std6ranges3__45__cpo5beginE,@object
	.size		_ZN39_INTERNAL_49c3036d_9_q_gemm_cu_fe294fe14cuda3std6ranges3__45__cpo5beginE,(_ZN39_INTERNAL_49c3036d_9_q_gemm_cu_fe294fe14cuda3std3__441_GLOBAL__N__49c3036d_9_q_gemm_cu_fe294fe16ignoreE - _ZN39_INTERNAL_49c3036d_9_q_gemm_cu_fe294fe14cuda3std6ranges3__45__cpo5beginE)
_ZN39_INTERNAL_49c3036d_9_q_gemm_cu_fe294fe14cuda3std6ranges3__45__cpo5beginE:
	.zero		1
	.type		_ZN39_INTERNAL_49c3036d_9_q_gemm_cu_fe294fe14cuda3std3__441_GLOBAL__N__49c3036d_9_q_gemm_cu_fe294fe16ignoreE,@object
	.size		_ZN39_INTERNAL_49c3036d_9_q_gemm_cu_fe294fe14cuda3std3__441_GLOBAL__N__49c3036d_9_q_gemm_cu_fe294fe16ignoreE,(_ZN39_INTERNAL_49c3036d_9_q_gemm_cu_fe294fe14cuda3std6ranges3__45__cpo4sizeE - _ZN39_INTERNAL_49c3036d_9_q_gemm_cu_fe294fe14cuda3std3__441_GLOBAL__N__49c3036d_9_q_gemm_cu_fe294fe16ignoreE)
_ZN39_INTERNAL_49c3036d_9_q_gemm_cu_fe294fe14cuda3std3__441_GLOBAL__N__49c3036d_9_q_gemm_cu_fe294fe16ignoreE:
	.zero		1
	.type		_ZN39_INTERNAL_49c3036d_9_q_gemm_cu_fe294fe14cuda3std6ranges3__45__cpo4sizeE,@object
	.size		_ZN39_INTERNAL_49c3036d_9_q_gemm_cu_fe294fe14cuda3std6ranges3__45__cpo4sizeE,(_ZN39_INTERNAL_49c3036d_9_q_gemm_cu_fe294fe14cuda3std3__45__cpo5beginE - _ZN39_INTERNAL_49c3036d_9_q_gemm_cu_fe294fe14cuda3std6ranges3__45__cpo4sizeE)
_ZN39_INTERNAL_49c3036d_9_q_gemm_cu_fe294fe14cuda3std6ranges3__45__cpo4sizeE:
	.zero		1
	.type		_ZN39_INTERNAL_49c3036d_9_q_gemm_cu_fe294fe14cuda3std3__45__cpo5beginE,@object
	.size		_ZN39_INTERNAL_49c3036d_9_q_gemm_cu_fe294fe14cuda3std3__45__cpo5beginE,(_ZN39_INTERNAL_49c3036d_9_q_gemm_cu_fe294fe14cuda3std6ranges3__45__cpo6cbeginE - _ZN39_INTERNAL_49c3036d_9_q_gemm_cu_fe294fe14cuda3std3__45__cpo5beginE)
_ZN39_INTERNAL_49c3036d_9_q_gemm_cu_fe294fe14cuda3std3__45__cpo5beginE:
	.zero		1
	.type		_ZN39_INTERNAL_49c3036d_9_q_gemm_cu_fe294fe14cuda3std6ranges3__45__cpo6cbeginE,@object
	.size		_ZN39_INTERNAL_49c3036d_9_q_gemm_cu_fe294fe14cuda3std6ranges3__45__cpo6cbeginE,(_ZN39_INTERNAL_49c3036d_9_q_gemm_cu_fe294fe14cuda3std3__45__cpo6rbeginE - _ZN39_INTERNAL_49c3036d_9_q_gemm_cu_fe294fe14cuda3std6ranges3__45__cpo6cbeginE)
_ZN39_INTERNAL_49c3036d_9_q_gemm_cu_fe294fe14cuda3std6ranges3__45__cpo6cbeginE:
	.zero		1
	.type		_ZN39_INTERNAL_49c3036d_9_q_gemm_cu_fe294fe14cuda3std3__45__cpo6rbeginE,@object
	.size		_ZN39_INTERNAL_49c3036d_9_q_gemm_cu_fe294fe14cuda3std3__45__cpo6rbeginE,(_ZN39_INTERNAL_49c3036d_9_q_gemm_cu_fe294fe14cuda3std6ranges3__45__cpo4nextE - _ZN39_INTERNAL_49c3036d_9_q_gemm_cu_fe294fe14cuda3std3__45__cpo6rbeginE)
_ZN39_INTERNAL_49c3036d_9_q_gemm_cu_fe294fe14cuda3std3__45__cpo6rbeginE:
	.zero		1
	.type		_ZN39_INTERNAL_49c3036d_9_q_gemm_cu_fe294fe14cuda3std6ranges3__45__cpo4nextE,@object
	.size		_ZN39_INTERNAL_49c3036d_9_q_gemm_cu_fe294fe14cuda3std6ranges3__45__cpo4nextE,(_ZN39_INTERNAL_49c3036d_9_q_gemm_cu_fe294fe14cuda3std6ranges3__45__cpo4swapE - _ZN39_INTERNAL_49c3036d_9_q_gemm_cu_fe294fe14cuda3std6ranges3__45__cpo4nextE)
_ZN39_INTERNAL_49c3036d_9_q_gemm_cu_fe294fe14cuda3std6ranges3__45__cpo4nextE:
	.zero		1
	.type		_ZN39_INTERNAL_49c3036d_9_q_gemm_cu_fe294fe14cuda3std6ranges3__45__cpo4swapE,@object
	.size		_ZN39_INTERNAL_49c3036d_9_q_gemm_cu_fe294fe14cuda3std6ranges3__45__cpo4swapE,(_ZN39_INTERNAL_49c3036d_9_q_gemm_cu_fe294fe14cuda3std3__420unreachable_sentinelE - _ZN39_INTERNAL_49c3036d_9_q_gemm_cu_fe294fe14cuda3std6ranges3__45__cpo4swapE)
_ZN39_INTERNAL_49c3036d_9_q_gemm_cu_fe294fe14cuda3std6ranges3__45__cpo4swapE:
	.zero		1
	.type		_ZN39_INTERNAL_49c3036d_9_q_gemm_cu_fe294fe14cuda3std3__420unreachable_sentinelE,@object
	.size		_ZN39_INTERNAL_49c3036d_9_q_gemm_cu_fe294fe14cuda3std3__420unreachable_sentinelE,(_ZN39_INTERNAL_49c3036d_9_q_gemm_cu_fe294fe16thrust23THRUST_300001_SM_800_NS6system6detail10sequential3seqE - _ZN39_INTERNAL_49c3036d_9_q_gemm_cu_fe294fe14cuda3std3__420unreachable_sentinelE)
_ZN39_INTERNAL_49c3036d_9_q_gemm_cu_fe294fe14cuda3std3__420unreachable_sentinelE:
	.zero		1
	.type		_ZN39_INTERNAL_49c3036d_9_q_gemm_cu_fe294fe16thrust23THRUST_300001_SM_800_NS6system6detail10sequential3seqE,@object
	.size		_ZN39_INTERNAL_49c3036d_9_q_gemm_cu_fe294fe16thrust23THRUST_300001_SM_800_NS6system6detail10sequential3seqE,(_ZN39_INTERNAL_49c3036d_9_q_gemm_cu_fe294fe14cuda3std3__45__cpo4cendE - _ZN39_INTERNAL_49c3036d_9_q_gemm_cu_fe294fe16thrust23THRUST_300001_SM_800_NS6system6detail10sequential3seqE)
_ZN39_INTERNAL_49c3036d_9_q_gemm_cu_fe294fe16thrust23THRUST_300001_SM_800_NS6system6detail10sequential3seqE:
	.zero		1
	.type		_ZN39_INTERNAL_49c3036d_9_q_gemm_cu_fe294fe14cuda3std3__45__cpo4cendE,@object
	.size		_ZN39_INTERNAL_49c3036d_9_q_gemm_cu_fe294fe14cuda3std3__45__cpo4cendE,(_ZN39_INTERNAL_49c3036d_9_q_gemm_cu_fe294fe14cuda3std6ranges3__45__cpo9iter_swapE - _ZN39_INTERNAL_49c3036d_9_q_gemm_cu_fe294fe14cuda3std3__45__cpo4cendE)
_ZN39_INTERNAL_49c3036d_9_q_gemm_cu_fe294fe14cuda3std3__45__cpo4cendE:
	.zero		1
	.type		_ZN39_INTERNAL_49c3036d_9_q_gemm_cu_fe294fe14cuda3std6ranges3__45__cpo9iter_swapE,@object
	.size		_ZN39_INTERNAL_49c3036d_9_q_gemm_cu_fe294fe14cuda3std6ranges3__45__cpo9iter_swapE,(_ZN39_INTERNAL_49c3036d_9_q_gemm_cu_fe294fe14cuda3std3__45__cpo5crendE - _ZN39_INTERNAL_49c3036d_9_q_gemm_cu_fe294fe14cuda3std6ranges3__45__cpo9iter_swapE)
_ZN39_INTERNAL_49c3036d_9_q_gemm_cu_fe294fe14cuda3std6ranges3__45__cpo9iter_swapE:
	.zero		1
	.type		_ZN39_INTERNAL_49c3036d_9_q_gemm_cu_fe294fe14cuda3std3__45__cpo5crendE,@object
	.size		_ZN39_INTERNAL_49c3036d_9_q_gemm_cu_fe294fe14cuda3std3__45__cpo5crendE,(_ZN39_INTERNAL_49c3036d_9_q_gemm_cu_fe294fe14cuda3std6ranges3__45__cpo5cdataE - _ZN39_INTERNAL_49c3036d_9_q_gemm_cu_fe294fe14cuda3std3__45__cpo5crendE)
_ZN39_INTERNAL_49c3036d_9_q_gemm_cu_fe294fe14cuda3std3__45__cpo5crendE:
	.zero		1
	.type		_ZN39_INTERNAL_49c3036d_9_q_gemm_cu_fe294fe14cuda3std6ranges3__45__cpo5cdataE,@object
	.size		_ZN39_INTERNAL_49c3036d_9_q_gemm_cu_fe294fe14cuda3std6ranges3__45__cpo5cdataE,(_ZN39_INTERNAL_49c3036d_9_q_gemm_cu_fe294fe14cuda3std6ranges3__45__cpo3endE - _ZN39_INTERNAL_49c3036d_9_q_gemm_cu_fe294fe14cuda3std6ranges3__45__cpo5cdataE)
_ZN39_INTERNAL_49c3036d_9_q_gemm_cu_fe294fe14cuda3std6ranges3__45__cpo5cdataE:
	.zero		1
	.type		_ZN39_INTERNAL_49c3036d_9_q_gemm_cu_fe294fe14cuda3std6ranges3__45__cpo3endE,@object
	.size		_ZN39_INTERNAL_49c3036d_9_q_gemm_cu_fe294fe14cuda3std6ranges3__45__cpo3endE,(_ZN39_INTERNAL_49c3036d_9_q_gemm_cu_fe294fe14cuda3std3__419piecewise_constructE - _ZN39_INTERNAL_49c3036d_9_q_gemm_cu_fe294fe14cuda3std6ranges3__45__cpo3endE)
_ZN39_INTERNAL_49c3036d_9_q_gemm_cu_fe294fe14cuda3std6ranges3__45__cpo3endE:
	.zero		1
	.type		_ZN39_INTERNAL_49c3036d_9_q_gemm_cu_fe294fe14cuda3std3__419piecewise_constructE,@object
	.size		_ZN39_INTERNAL_49c3036d_9_q_gemm_cu_fe294fe14cuda3std3__419piecewise_constructE,(_ZN39_INTERNAL_49c3036d_9_q_gemm_cu_fe294fe14cuda3std6ranges3__45__cpo5ssizeE - _ZN39_INTERNAL_49c3036d_9_q_gemm_cu_fe294fe14cuda3std3__419piecewise_constructE)
_ZN39_INTERNAL_49c3036d_9_q_gemm_cu_fe294fe14cuda3std3__419piecewise_constructE:
	.zero		1
	.type		_ZN39_INTERNAL_49c3036d_9_q_gemm_cu_fe294fe14cuda3std6ranges3__45__cpo5ssizeE,@object
	.size		_ZN39_INTERNAL_49c3036d_9_q_gemm_cu_fe294fe14cuda3std6ranges3__45__cpo5ssizeE,(_ZN39_INTERNAL_49c3036d_9_q_gemm_cu_fe294fe14cuda3std3__45__cpo3endE - _ZN39_INTERNAL_49c3036d_9_q_gemm_cu_fe294fe14cuda3std6ranges3__45__cpo5ssizeE)
_ZN39_INTERNAL_49c3036d_9_q_gemm_cu_fe294fe14cuda3std6ranges3__45__cpo5ssizeE:
	.zero		1
	.type		_ZN39_INTERNAL_49c3036d_9_q_gemm_cu_fe294fe14cuda3std3__45__cpo3endE,@object
	.size		_ZN39_INTERNAL_49c3036d_9_q_gemm_cu_fe294fe14cuda3std3__45__cpo3endE,(_ZN39_INTERNAL_49c3036d_9_q_gemm_cu_fe294fe14cuda3std6ranges3__45__cpo4cendE - _ZN39_INTERNAL_49c3036d_9_q_gemm_cu_fe294fe14cuda3std3__45__cpo3endE)
_ZN39_INTERNAL_49c3036d_9_q_gemm_cu_fe294fe14cuda3std3__45__cpo3endE:
	.zero		1
	.type		_ZN39_INTERNAL_49c3036d_9_q_gemm_cu_fe294fe14cuda3std6ranges3__45__cpo4cendE,@object
	.size		_ZN39_INTERNAL_49c3036d_9_q_gemm_cu_fe294fe14cuda3std6ranges3__45__cpo4cendE,(_ZN39_INTERNAL_49c3036d_9_q_gemm_cu_fe294fe14cuda3std3__45__cpo4rendE - _ZN39_INTERNAL_49c3036d_9_q_gemm_cu_fe294fe14cuda3std6ranges3__45__cpo4cendE)
_ZN39_INTERNAL_49c3036d_9_q_gemm_cu_fe294fe14cuda3std6ranges3__45__cpo4cendE:
	.zero		1
	.type		_ZN39_INTERNAL_49c3036d_9_q_gemm_cu_fe294fe14cuda3std3__45__cpo4rendE,@object
	.size		_ZN39_INTERNAL_49c3036d_9_q_gemm_cu_fe294fe14cuda3std3__45__cpo4rendE,(_ZN39_INTERNAL_49c3036d_9_q_gemm_cu_fe294fe14cuda3std6ranges3__45__cpo4prevE - _ZN39_INTERNAL_49c3036d_9_q_gemm_cu_fe294fe14cuda3std3__45__cpo4rendE)
_ZN39_INTERNAL_49c3036d_9_q_gemm_cu_fe294fe14cuda3std3__45__cpo4rendE:
	.zero		1
	.type		_ZN39_INTERNAL_49c3036d_9_q_gemm_cu_fe294fe14cuda3std6ranges3__45__cpo4prevE,@object
	.size		_ZN39_INTERNAL_49c3036d_9_q_gemm_cu_fe294fe14cuda3std6ranges3__45__cpo4prevE,(_ZN39_INTERNAL_49c3036d_9_q_gemm_cu_fe294fe14cuda3std6ranges3__45__cpo9iter_moveE - _ZN39_INTERNAL_49c3036d_9_q_gemm_cu_fe294fe14cuda3std6ranges3__45__cpo4prevE)
_ZN39_INTERNAL_49c3036d_9_q_gemm_cu_fe294fe14cuda3std6ranges3__45__cpo4prevE:
	.zero		1
	.type		_ZN39_INTERNAL_49c3036d_9_q_gemm_cu_fe294fe14cuda3std6ranges3__45__cpo9iter_moveE,@object
	.size		_ZN39_INTERNAL_49c3036d_9_q_gemm_cu_fe294fe14cuda3std6ranges3__45__cpo9iter_moveE,(.L_13 - _ZN39_INTERNAL_49c3036d_9_q_gemm_cu_fe294fe14cuda3std6ranges3__45__cpo9iter_moveE)
_ZN39_INTERNAL_49c3036d_9_q_gemm_cu_fe294fe14cuda3std6ranges3__45__cpo9iter_moveE:
	.zero		1
.L_13:
